//
// Generated by NVIDIA NVVM Compiler
//
// Compiler Build ID: CL-36424714
// Cuda compilation tools, release 13.0, V13.0.88
// Based on NVVM 20.0.0
//

.version 9.0
.target sm_100
.address_size 64

	// .globl	activation

.visible .entry activation(
	.param .u64 .ptr .align 1 activation_param_0,
	.param .u64 .ptr .align 1 activation_param_1,
	.param .u64 .ptr .align 1 activation_param_2,
	.param .u64 .ptr .align 1 activation_param_3,
	.param .f32 activation_param_4
)
{
	.reg .pred 	%p<5>;
	.reg .b32 	%r<27>;
	.reg .b32 	%f<5>;
	.reg .b64 	%rd<24>;

	ld.param.u64 	%rd9, [activation_param_0];
	ld.param.u64 	%rd7, [activation_param_1];
	ld.param.u64 	%rd10, [activation_param_2];
	ld.param.u64 	%rd8, [activation_param_3];
	ld.param.f32 	%f4, [activation_param_4];
	cvta.to.global.u64 	%rd1, %rd9;
	cvta.to.global.u64 	%rd11, %rd10;
	ld.global.u64 	%rd12, [%rd11+16];
	ld.global.u64 	%rd13, [%rd11+24];
	cvt.u32.u64 	%r4, %rd12;
	cvt.u32.u64 	%r5, %rd13;
	mov.u32 	%r6, %tid.x;
	cvt.u64.u32 	%rd2, %r6;
	ld.global.u64 	%rd14, [%rd11+8];
	mov.u32 	%r1, %ctaid.x;
	mov.u32 	%r7, %ctaid.y;
	cvt.u64.u32 	%rd3, %r7;
	mov.u32 	%r2, %ctaid.z;
	mul.lo.s32 	%r8, %r5, %r4;
	cvt.u32.u64 	%r9, %rd2;
	cvt.u32.u64 	%r10, %rd14;
	mul.lo.s32 	%r11, %r10, %r9;
	mul.lo.s32 	%r12, %r11, %r8;
	cvt.u32.u64 	%r13, %rd3;
	mad.lo.s32 	%r14, %r5, %r13, %r12;
	mad.lo.s32 	%r3, %r1, %r8, %r14;
	ld.global.u64 	%rd15, [%rd1];
	setp.le.s64 	%p1, %rd15, %rd2;
	@%p1 bra 	$L__BB0_5;
	cvt.u64.u32 	%rd16, %r1;
	ld.global.u64 	%rd4, [%rd1+8];
	setp.le.s64 	%p2, %rd4, %rd16;
	@%p2 bra 	$L__BB0_5;
	ld.global.u64 	%rd5, [%rd1+16];
	setp.le.s64 	%p3, %rd5, %rd3;
	@%p3 bra 	$L__BB0_5;
	cvt.u64.u32 	%rd17, %r2;
	ld.global.u64 	%rd6, [%rd1+24];
	setp.le.s64 	%p4, %rd6, %rd17;
	@%p4 bra 	$L__BB0_5;
	cvt.u32.u64 	%r15, %rd5;
	cvt.u32.u64 	%r16, %rd6;
	mul.lo.s32 	%r17, %r16, %r15;
	cvt.u32.u64 	%r19, %rd4;
	mul.lo.s32 	%r20, %r19, %r9;
	mul.lo.s32 	%r21, %r20, %r17;
	mad.lo.s32 	%r23, %r16, %r13, %r21;
	mad.lo.s32 	%r24, %r1, %r17, %r23;
	add.s32 	%r25, %r24, %r2;
	cvta.to.global.u64 	%rd18, %rd7;
	mul.wide.s32 	%rd19, %r25, 4;
	add.s64 	%rd20, %rd18, %rd19;
	ld.global.f32 	%f4, [%rd20];
$L__BB0_5:
	cvta.to.global.u64 	%rd21, %rd8;
	add.s32 	%r26, %r3, %r2;
	mul.wide.s32 	%rd22, %r26, 4;
	add.s64 	%rd23, %rd21, %rd22;
	st.global.f32 	[%rd23], %f4;
	ret;

}
	// .globl	inputs_gradients
.visible .entry inputs_gradients(
	.param .u64 .ptr .align 1 inputs_gradients_param_0,
	.param .u64 .ptr .align 1 inputs_gradients_param_1,
	.param .u64 .ptr .align 1 inputs_gradients_param_2,
	.param .u64 .ptr .align 1 inputs_gradients_param_3
)
{
	.reg .pred 	%p<5>;
	.reg .b32 	%r<25>;
	.reg .b32 	%f<2>;
	.reg .b64 	%rd<24>;

	ld.param.u64 	%rd7, [inputs_gradients_param_0];
	ld.param.u64 	%rd8, [inputs_gradients_param_1];
	ld.param.u64 	%rd10, [inputs_gradients_param_2];
	ld.param.u64 	%rd9, [inputs_gradients_param_3];
	cvta.to.global.u64 	%rd1, %rd10;
	mov.u32 	%r2, %tid.x;
	cvt.u64.u32 	%rd2, %r2;
	ld.global.u64 	%rd11, [%rd1];
	setp.le.s64 	%p1, %rd11, %rd2;
	@%p1 bra 	$L__BB1_5;
	mov.u32 	%r1, %ctaid.x;
	cvt.u64.u32 	%rd12, %r1;
	ld.global.u64 	%rd3, [%rd1+8];
	setp.le.s64 	%p2, %rd3, %rd12;
	@%p2 bra 	$L__BB1_5;
	mov.u32 	%r3, %ctaid.y;
	cvt.u64.u32 	%rd4, %r3;
	ld.global.u64 	%rd5, [%rd1+16];
	setp.le.s64 	%p3, %rd5, %rd4;
	@%p3 bra 	$L__BB1_5;
	mov.u32 	%r4, %ctaid.z;
	cvt.u64.u32 	%rd13, %r4;
	ld.global.u64 	%rd6, [%rd1+24];
	setp.le.s64 	%p4, %rd6, %rd13;
	@%p4 bra 	$L__BB1_5;
	cvta.to.global.u64 	%rd14, %rd7;
	cvt.u32.u64 	%r5, %rd4;
	cvt.u32.u64 	%r6, %rd5;
	cvt.u32.u64 	%r7, %rd6;
	mul.lo.s32 	%r8, %r7, %r6;
	cvt.u32.u64 	%r9, %rd2;
	cvt.u32.u64 	%r10, %rd3;
	mul.lo.s32 	%r11, %r10, %r9;
	mul.lo.s32 	%r12, %r11, %r8;
	mad.lo.s32 	%r13, %r7, %r5, %r12;
	mad.lo.s32 	%r14, %r1, %r8, %r13;
	add.s32 	%r15, %r14, %r5;
	ld.global.u64 	%rd15, [%rd14+16];
	ld.global.u64 	%rd16, [%rd14+24];
	cvt.u32.u64 	%r16, %rd15;
	cvt.u32.u64 	%r17, %rd16;
	ld.global.u64 	%rd17, [%rd14+8];
	mul.lo.s32 	%r18, %r17, %r16;
	cvt.u32.u64 	%r19, %rd17;
	mul.lo.s32 	%r20, %r19, %r9;
	mul.lo.s32 	%r21, %r20, %r18;
	mad.lo.s32 	%r22, %r17, %r5, %r21;
	mad.lo.s32 	%r23, %r1, %r18, %r22;
	add.s32 	%r24, %r23, %r5;
	cvta.to.global.u64 	%rd18, %rd8;
	mul.wide.s32 	%rd19, %r24, 4;
	add.s64 	%rd20, %rd18, %rd19;
	ld.global.f32 	%f1, [%rd20];
	cvta.to.global.u64 	%rd21, %rd9;
	mul.wide.s32 	%rd22, %r15, 4;
	add.s64 	%rd23, %rd21, %rd22;
	st.global.f32 	[%rd23], %f1;
$L__BB1_5:
	ret;

}


// ===== COMPILED SASS (sm_100) =====

	.target	sm_100

	.elftype	@"ET_EXEC"


//--------------------- .note.nv.tkinfo           --------------------------
	.section	.note.nv.tkinfo,"",@"SHT_NOTE"
	.sectionflags	@"SHF_NOTE_NV_TKINFO"
	.tkinfo
        /*0018*/ 	.word	0x00000002
        /*0030*/ 	.string	""
        /*0030*/ 	.string	"ptxas"
        /*0030*/ 	.string	"Cuda compilation tools, release 13.0, V13.0.88"
        /*0030*/ 	.string	"Build cuda_13.0.r13.0/compiler.36424714_0"
        /*0030*/ 	.string	"-arch sm_100 -m 64 "



//--------------------- .note.nv.cuinfo           --------------------------
	.section	.note.nv.cuinfo,"",@"SHT_NOTE"
	.sectionflags	@"SHF_NOTE_NV_CUINFO"
        /*0018*/ 	.short	0x0002
        /*001a*/ 	.short	0x0064
        /*001c*/ 	.short	0x0082
	.zero		2


//--------------------- .nv.info                  --------------------------
	.section	.nv.info,"",@"SHT_CUDA_INFO"
	.align	4


	//----- nvinfo : EIATTR_REGCOUNT
	.align		4
        /*0000*/ 	.byte	0x04, 0x2f
        /*0002*/ 	.short	(.L_1 - .L_0)
	.align		4
.L_0:
        /*0004*/ 	.word	index@(activation)
        /*0008*/ 	.word	0x00000010


	//----- nvinfo : EIATTR_FRAME_SIZE
	.align		4
.L_1:
        /*000c*/ 	.byte	0x04, 0x11
        /*000e*/ 	.short	(.L_3 - .L_2)
	.align		4
.L_2:
        /*0010*/ 	.word	index@(activation)
        /*0014*/ 	.word	0x00000000


	//----- nvinfo : EIATTR_REGCOUNT
	.align		4
.L_3:
        /*0018*/ 	.byte	0x04, 0x2f
        /*001a*/ 	.short	(.L_5 - .L_4)
	.align		4
.L_4:
        /*001c*/ 	.word	index@(inputs_gradients)
        /*0020*/ 	.word	0x00000012


	//----- nvinfo : EIATTR_FRAME_SIZE
	.align		4
.L_5:
        /*0024*/ 	.byte	0x04, 0x11
        /*0026*/ 	.short	(.L_7 - .L_6)
	.align		4
.L_6:
        /*0028*/ 	.word	index@(inputs_gradients)
        /*002c*/ 	.word	0x00000000


	//----- nvinfo : EIATTR_MIN_STACK_SIZE
	.align		4
.L_7:
        /*0030*/ 	.byte	0x04, 0x12
        /*0032*/ 	.short	(.L_9 - .L_8)
	.align		4
.L_8:
        /*0034*/ 	.word	index@(inputs_gradients)
        /*0038*/ 	.word	0x00000000


	//----- nvinfo : EIATTR_MIN_STACK_SIZE
	.align		4
.L_9:
        /*003c*/ 	.byte	0x04, 0x12
        /*003e*/ 	.short	(.L_11 - .L_10)
	.align		4
.L_10:
        /*0040*/ 	.word	index@(activation)
        /*0044*/ 	.word	0x00000000
.L_11:


//--------------------- .nv.compat                --------------------------
	.section	.nv.compat,"",@"SHT_CUDA_COMPAT_INFO"
	.align	4
        /*0000*/ 	.byte	0x02, 0x09, 0x00, 0x00, 0x02, 0x02, 0x01, 0x00, 0x02, 0x05, 0x05, 0x00, 0x03, 0x07, 0x01, 0x01
        /*0010*/ 	.byte	0x02, 0x03, 0x00, 0x00, 0x02, 0x06, 0x01, 0x00, 0x04, 0x0b, 0x08, 0x00, 0x09, 0x00, 0x00, 0x00
        /*0020*/ 	.byte	0x00, 0x00, 0x00, 0x00


//--------------------- .nv.info.inputs_gradients --------------------------
	.section	.nv.info.inputs_gradients,"",@"SHT_CUDA_INFO"
	.sectionflags	@""
	.align	4


	//----- nvinfo : EIATTR_CUDA_API_VERSION
	.align		4
        /*0000*/ 	.byte	0x04, 0x37
        /*0002*/ 	.short	(.L_13 - .L_12)
.L_12:
        /*0004*/ 	.word	0x00000082


	//----- nvinfo : EIATTR_KPARAM_INFO
	.align		4
.L_13:
        /*0008*/ 	.byte	0x04, 0x17
        /*000a*/ 	.short	(.L_15 - .L_14)
.L_14:
        /*000c*/ 	.word	0x00000000
        /*0010*/ 	.short	0x0003
        /*0012*/ 	.short	0x0018
        /*0014*/ 	.byte	0x00, 0xf5, 0x21, 0x00


	//----- nvinfo : EIATTR_KPARAM_INFO
	.align		4
.L_15:
        /*0018*/ 	.byte	0x04, 0x17
        /*001a*/ 	.short	(.L_17 - .L_16)
.L_16:
        /*001c*/ 	.word	0x00000000
        /*0020*/ 	.short	0x0002
        /*0022*/ 	.short	0x0010
        /*0024*/ 	.byte	0x00, 0xf5, 0x21, 0x00


	//----- nvinfo : EIATTR_KPARAM_INFO
	.align		4
.L_17:
        /*0028*/ 	.byte	0x04, 0x17
        /*002a*/ 	.short	(.L_19 - .L_18)
.L_18:
        /*002c*/ 	.word	0x00000000
        /*0030*/ 	.short	0x0001
        /*0032*/ 	.short	0x0008
        /*0034*/ 	.byte	0x00, 0xf5, 0x21, 0x00


	//----- nvinfo : EIATTR_KPARAM_INFO
	.align		4
.L_19:
        /*0038*/ 	.byte	0x04, 0x17
        /*003a*/ 	.short	(.L_21 - .L_20)
.L_20:
        /*003c*/ 	.word	0x00000000
        /*0040*/ 	.short	0x0000
        /*0042*/ 	.short	0x0000
        /*0044*/ 	.byte	0x00, 0xf5, 0x21, 0x00


	//----- nvinfo : EIATTR_SPARSE_MMA_MASK
	.align		4
.L_21:
        /*0048*/ 	.byte	0x03, 0x50
        /*004a*/ 	.short	0x0000


	//----- nvinfo : EIATTR_MAXREG_COUNT
	.align		4
        /*004c*/ 	.byte	0x03, 0x1b
        /*004e*/ 	.short	0x00ff


	//----- nvinfo : EIATTR_MERCURY_ISA_VERSION
	.align		4
        /*0050*/ 	.byte	0x03, 0x5f
        /*0052*/ 	.short	0x0101


	//----- nvinfo : EIATTR_VRC_CTA_INIT_COUNT
	.align		4
        /*0054*/ 	.byte	0x02, 0x4a
	.zero		1
	.zero		1


	//----- nvinfo : EIATTR_EXIT_INSTR_OFFSETS
	.align		4
        /*0058*/ 	.byte	0x04, 0x1c
        /*005a*/ 	.short	(.L_23 - .L_22)


	//   ....[0]....
.L_22:
        /*005c*/ 	.word	0x00000070


	//   ....[1]....
        /*0060*/ 	.word	0x000000c0


	//   ....[2]....
        /*0064*/ 	.word	0x00000110


	//   ....[3]....
        /*0068*/ 	.word	0x00000160


	//   ....[4]....
        /*006c*/ 	.word	0x000002d0


	//----- nvinfo : EIATTR_CBANK_PARAM_SIZE
	.align		4
.L_23:
        /*0070*/ 	.byte	0x03, 0x19
        /*0072*/ 	.short	0x0020


	//----- nvinfo : EIATTR_PARAM_CBANK
	.align		4
        /*0074*/ 	.byte	0x04, 0x0a
        /*0076*/ 	.short	(.L_25 - .L_24)
	.align		4
.L_24:
        /*0078*/ 	.word	index@(.nv.constant0.inputs_gradients)
        /*007c*/ 	.short	0x0380
        /*007e*/ 	.short	0x0020


	//----- nvinfo : EIATTR_SW_WAR
	.align		4
.L_25:
        /*0080*/ 	.byte	0x04, 0x36
        /*0082*/ 	.short	(.L_27 - .L_26)
.L_26:
        /*0084*/ 	.word	0x00000008
.L_27:


//--------------------- .nv.info.activation       --------------------------
	.section	.nv.info.activation,"",@"SHT_CUDA_INFO"
	.sectionflags	@""
	.align	4


	//----- nvinfo : EIATTR_CUDA_API_VERSION
	.align		4
        /*0000*/ 	.byte	0x04, 0x37
        /*0002*/ 	.short	(.L_29 - .L_28)
.L_28:
        /*0004*/ 	.word	0x00000082


	//----- nvinfo : EIATTR_KPARAM_INFO
	.align		4
.L_29:
        /*0008*/ 	.byte	0x04, 0x17
        /*000a*/ 	.short	(.L_31 - .L_30)
.L_30:
        /*000c*/ 	.word	0x00000000
        /*0010*/ 	.short	0x0004
        /*0012*/ 	.short	0x0020
        /*0014*/ 	.byte	0x00, 0xf0, 0x11, 0x00


	//----- nvinfo : EIATTR_KPARAM_INFO
	.align		4
.L_31:
        /*0018*/ 	.byte	0x04, 0x17
        /*001a*/ 	.short	(.L_33 - .L_32)
.L_32:
        /*001c*/ 	.word	0x00000000
        /*0020*/ 	.short	0x0003
        /*0022*/ 	.short	0x0018
        /*0024*/ 	.byte	0x00, 0xf5, 0x21, 0x00


	//----- nvinfo : EIATTR_KPARAM_INFO
	.align		4
.L_33:
        /*0028*/ 	.byte	0x04, 0x17
        /*002a*/ 	.short	(.L_35 - .L_34)
.L_34:
        /*002c*/ 	.word	0x00000000
        /*0030*/ 	.short	0x0002
        /*0032*/ 	.short	0x0010
        /*0034*/ 	.byte	0x00, 0xf5, 0x21, 0x00


	//----- nvinfo : EIATTR_KPARAM_INFO
	.align		4
.L_35:
        /*0038*/ 	.byte	0x04, 0x17
        /*003a*/ 	.short	(.L_37 - .L_36)
.L_36:
        /*003c*/ 	.word	0x00000000
        /*0040*/ 	.short	0x0001
        /*0042*/ 	.short	0x0008
        /*0044*/ 	.byte	0x00, 0xf5, 0x21, 0x00


	//----- nvinfo : EIATTR_KPARAM_INFO
	.align		4
.L_37:
        /*0048*/ 	.byte	0x04, 0x17
        /*004a*/ 	.short	(.L_39 - .L_38)
.L_38:
        /*004c*/ 	.word	0x00000000
        /*0050*/ 	.short	0x0000
        /*0052*/ 	.short	0x0000
        /*0054*/ 	.byte	0x00, 0xf5, 0x21, 0x00


	//----- nvinfo : EIATTR_SPARSE_MMA_MASK
	.align		4
.L_39:
        /*0058*/ 	.byte	0x03, 0x50
        /*005a*/ 	.short	0x0000


	//----- nvinfo : EIATTR_MAXREG_COUNT
	.align		4
        /*005c*/ 	.byte	0x03, 0x1b
        /*005e*/ 	.short	0x00ff


	//----- nvinfo : EIATTR_MERCURY_ISA_VERSION
	.align		4
        /*0060*/ 	.byte	0x03, 0x5f
        /*0062*/ 	.short	0x0101


	//----- nvinfo : EIATTR_VRC_CTA_INIT_COUNT
	.align		4
        /*0064*/ 	.byte	0x02, 0x4a
	.zero		1
	.zero		1


	//----- nvinfo : EIATTR_EXIT_INSTR_OFFSETS
	.align		4
        /*0068*/ 	.byte	0x04, 0x1c
        /*006a*/ 	.short	(.L_41 - .L_40)


	//   ....[0]....
.L_40:
        /*006c*/ 	.word	0x00000310


	//----- nvinfo : EIATTR_CRS_STACK_SIZE
	.align		4
.L_41:
        /*0070*/ 	.byte	0x04, 0x1e
        /*0072*/ 	.short	(.L_43 - .L_42)
.L_42:
        /*0074*/ 	.word	0x00000000


	//----- nvinfo : EIATTR_CBANK_PARAM_SIZE
	.align		4
.L_43:
        /*0078*/ 	.byte	0x03, 0x19
        /*007a*/ 	.short	0x0024


	//----- nvinfo : EIATTR_PARAM_CBANK
	.align		4
        /*007c*/ 	.byte	0x04, 0x0a
        /*007e*/ 	.short	(.L_45 - .L_44)
	.align		4
.L_44:
        /*0080*/ 	.word	index@(.nv.constant0.activation)
        /*0084*/ 	.short	0x0380
        /*0086*/ 	.short	0x0024


	//----- nvinfo : EIATTR_SW_WAR
	.align		4
.L_45:
        /*0088*/ 	.byte	0x04, 0x36
        /*008a*/ 	.short	(.L_47 - .L_46)
.L_46:
        /*008c*/ 	.word	0x00000008
.L_47:


//--------------------- .nv.callgraph             --------------------------
	.section	.nv.callgraph,"",@"SHT_CUDA_CALLGRAPH"
	.align	4
	.sectionentsize	8
	.align		4
        /*0000*/ 	.word	0x00000000
	.align		4
        /*0004*/ 	.word	0xffffffff
	.align		4
        /*0008*/ 	.word	0x00000000
	.align		4
        /*000c*/ 	.word	0xfffffffe
	.align		4
        /*0010*/ 	.word	0x00000000
	.align		4
        /*0014*/ 	.word	0xfffffffd
	.align		4
        /*0018*/ 	.word	0x00000000
	.align		4
        /*001c*/ 	.word	0xfffffffc


//--------------------- .text.inputs_gradients    --------------------------
	.section	.text.inputs_gradients,"ax",@progbits
	.align	128
        .global         inputs_gradients
        .type           inputs_gradients,@function
        .size           inputs_gradients,(.L_x_4 - inputs_gradients)
        .other          inputs_gradients,@"STO_CUDA_ENTRY STV_DEFAULT"
inputs_gradients:
.text.inputs_gradients:
[----:B------:R-:W-:Y:S08]  /*0000*/  LDC R1, c[0x0][0x37c] ;  /* 0x0000df00ff017b82 */ /* 0x000ff00000000800 */
[----:B------:R-:W0:Y:S01]  /*0010*/  LDC.64 R2, c[0x0][0x390] ;  /* 0x0000e400ff027b82 */ /* 0x000e220000000a00 */
[----:B------:R-:W0:Y:S02]  /*0020*/  LDCU.64 UR4, c[0x0][0x358] ;  /* 0x00006b00ff0477ac */ /* 0x000e240008000a00 */
[----:B0-----:R-:W2:Y:S01]  /*0030*/  LDG.E.64 R4, desc[UR4][R2.64] ;  /* 0x0000000402047981 */ /* 0x001ea2000c1e1b00 */
[----:B------:R-:W2:Y:S02]  /*0040*/  S2R R15, SR_TID.X ;  /* 0x00000000000f7919 */ /* 0x000ea40000002100 */
[----:B--2---:R-:W-:-:S04]  /*0050*/  ISETP.GT.U32.AND P0, PT, R4, R15, PT ;  /* 0x0000000f0400720c */ /* 0x004fc80003f04070 */
[----:B------:R-:W-:-:S13]  /*0060*/  ISETP.GT.AND.EX P0, PT, R5, RZ, PT, P0 ;  /* 0x000000ff0500720c */ /* 0x000fda0003f04300 */
[----:B------:R-:W-:Y:S05]  /*0070*/  @!P0 EXIT ;  /* 0x000000000000894d */ /* 0x000fea0003800000 */
[----:B------:R-:W2:Y:S01]  /*0080*/  LDG.E.64 R6, desc[UR4][R2.64+0x8] ;  /* 0x0000080402067981 */ /* 0x000ea2000c1e1b00 */
[----:B------:R-:W2:Y:S02]  /*0090*/  S2UR UR6, SR_CTAID.X ;  /* 0x00000000000679c3 */ /* 0x000ea40000002500 */
[----:B--2---:R-:W-:-:S04]  /*00a0*/  ISETP.GT.U32.AND P0, PT, R6, UR6, PT ;  /* 0x0000000606007c0c */ /* 0x004fc8000bf04070 */
[----:B------:R-:W-:-:S13]  /*00b0*/  ISETP.GT.AND.EX P0, PT, R7, RZ, PT, P0 ;  /* 0x000000ff0700720c */ /* 0x000fda0003f04300 */
[----:B------:R-:W-:Y:S05]  /*00c0*/  @!P0 EXIT ;  /* 0x000000000000894d */ /* 0x000fea0003800000 */
[----:B------:R-:W2:Y:S01]  /*00d0*/  LDG.E.64 R4, desc[UR4][R2.64+0x10] ;  /* 0x0000100402047981 */ /* 0x000ea2000c1e1b00 */
[----:B------:R-:W2:Y:S02]  /*00e0*/  S2UR UR7, SR_CTAID.Y ;  /* 0x00000000000779c3 */ /* 0x000ea40000002600 */
[----:B--2---:R-:W-:-:S04]  /*00f0*/  ISETP.GT.U32.AND P0, PT, R4, UR7, PT ;  /* 0x0000000704007c0c */ /* 0x004fc8000bf04070 */
[----:B------:R-:W-:-:S13]  /*0100*/  ISETP.GT.AND.EX P0, PT, R5, RZ, PT, P0 ;  /* 0x000000ff0500720c */ /* 0x000fda0003f04300 */
[----:B------:R-:W-:Y:S05]  /*0110*/  @!P0 EXIT ;  /* 0x000000000000894d */ /* 0x000fea0003800000 */
[----:B------:R-:W2:Y:S01]  /*0120*/  LDG.E.64 R2, desc[UR4][R2.64+0x18] ;  /* 0x0000180402027981 */ /* 0x000ea2000c1e1b00 */
[----:B------:R-:W2:Y:S02]  /*0130*/  S2UR UR8, SR_CTAID.Z ;  /* 0x00000000000879c3 */ /* 0x000ea40000002700 */
[----:B--2---:R-:W-:-:S04]  /*0140*/  ISETP.GT.U32.AND P0, PT, R2, UR8, PT ;  /* 0x0000000802007c0c */ /* 0x004fc8000bf04070 */
[----:B------:R-:W-:-:S13]  /*0150*/  ISETP.GT.AND.EX P0, PT, R3, RZ, PT, P0 ;  /* 0x000000ff0300720c */ /* 0x000fda0003f04300 */
[----:B------:R-:W-:Y:S05]  /*0160*/  @!P0 EXIT ;  /* 0x000000000000894d */ /* 0x000fea0003800000 */
[----:B------:R-:W0:Y:S08]  /*0170*/  LDC.64 R10, c[0x0][0x380] ;  /* 0x0000e000ff0a7b82 */ /* 0x000e300000000a00 */
[----:B------:R-:W1:Y:S01]  /*0180*/  LDC.64 R8, c[0x0][0x388] ;  /* 0x0000e200ff087b82 */ /* 0x000e620000000a00 */
[----:B0-----:R-:W2:Y:S04]  /*0190*/  LDG.E R0, desc[UR4][R10.64+0x10] ;  /* 0x000010040a007981 */ /* 0x001ea8000c1e1900 */
[----:B------:R-:W2:Y:S04]  /*01a0*/  LDG.E R3, desc[UR4][R10.64+0x18] ;  /* 0x000018040a037981 */ /* 0x000ea8000c1e1900 */
[----:B------:R-:W3:Y:S01]  /*01b0*/  LDG.E R5, desc[UR4][R10.64+0x8] ;  /* 0x000008040a057981 */ /* 0x000ee2000c1e1900 */
[----:B--2---:R-:W-:-:S02]  /*01c0*/  IMAD R0, R0, R3, RZ ;  /* 0x0000000300007224 */ /* 0x004fc400078e02ff */
[----:B---3--:R-:W-:-:S04]  /*01d0*/  IMAD R5, R5, R15, RZ ;  /* 0x0000000f05057224 */ /* 0x008fc800078e02ff */
[----:B------:R-:W-:-:S04]  /*01e0*/  IMAD R12, R0, R5, RZ ;  /* 0x00000005000c7224 */ /* 0x000fc800078e02ff */
[----:B------:R-:W-:Y:S02]  /*01f0*/  IMAD R3, R3, UR7, R12 ;  /* 0x0000000703037c24 */ /* 0x000fe4000f8e020c */
[----:B------:R-:W0:Y:S02]  /*0200*/  LDC.64 R12, c[0x0][0x398] ;  /* 0x0000e600ff0c7b82 */ /* 0x000e240000000a00 */
[----:B------:R-:W-:-:S05]  /*0210*/  IMAD R3, R0, UR6, R3 ;  /* 0x0000000600037c24 */ /* 0x000fca000f8e0203 */
[----:B------:R-:W-:-:S05]  /*0220*/  IADD3 R3, PT, PT, R3, UR7, RZ ;  /* 0x0000000703037c10 */ /* 0x000fca000fffe0ff */
[----:B-1----:R-:W-:-:S06]  /*0230*/  IMAD.WIDE R8, R3, 0x4, R8 ;  /* 0x0000000403087825 */ /* 0x002fcc00078e0208 */
[----:B------:R-:W2:Y:S01]  /*0240*/  LDG.E R9, desc[UR4][R8.64] ;  /* 0x0000000408097981 */ /* 0x000ea2000c1e1900 */
[----:B------:R-:W-:Y:S02]  /*0250*/  IMAD R7, R6, R15, RZ ;  /* 0x0000000f06077224 */ /* 0x000fe400078e02ff */
[----:B------:R-:W-:-:S04]  /*0260*/  IMAD R4, R4, R2, RZ ;  /* 0x0000000204047224 */ /* 0x000fc800078e02ff */
[----:B------:R-:W-:-:S04]  /*0270*/  IMAD R7, R4, R7, RZ ;  /* 0x0000000704077224 */ /* 0x000fc800078e02ff */
[----:B------:R-:W-:-:S04]  /*0280*/  IMAD R7, R2, UR7, R7 ;  /* 0x0000000702077c24 */ /* 0x000fc8000f8e0207 */
[----:B------:R-:W-:-:S05]  /*0290*/  IMAD R7, R4, UR6, R7 ;  /* 0x0000000604077c24 */ /* 0x000fca000f8e0207 */
[----:B------:R-:W-:-:S05]  /*02a0*/  IADD3 R3, PT, PT, R7, UR7, RZ ;  /* 0x0000000707037c10 */ /* 0x000fca000fffe0ff */
[----:B0-----:R-:W-:-:S05]  /*02b0*/  IMAD.WIDE R2, R3, 0x4, R12 ;  /* 0x0000000403027825 */ /* 0x001fca00078e020c */
[----:B--2---:R-:W-:Y:S01]  /*02c0*/  STG.E desc[UR4][R2.64], R9 ;  /* 0x0000000902007986 */ /* 0x004fe2000c101904 */
[----:B------:R-:W-:Y:S05]  /*02d0*/  EXIT ;  /* 0x000000000000794d */ /* 0x000fea0003800000 */
.L_x_0:
[----:B------:R-:W-:-:S00]  /*02e0*/  BRA `(.L_x_0) ;  /* 0xfffffffc00fc7947 */ /* 0x000fc0000383ffff */
[----:B------:R-:W-:-:S00]  /*02f0*/  NOP ;  /* 0x0000000000007918 */ /* 0x000fc00000000000 */
        /* <DEDUP_REMOVED lines=8> */
.L_x_4:


//--------------------- .text.activation          --------------------------
	.section	.text.activation,"ax",@progbits
	.align	128
        .global         activation
        .type           activation,@function
        .size           activation,(.L_x_5 - activation)
        .other          activation,@"STO_CUDA_ENTRY STV_DEFAULT"
activation:
.text.activation:
[----:B------:R-:W-:Y:S08]  /*0000*/  LDC R1, c[0x0][0x37c] ;  /* 0x0000df00ff017b82 */ /* 0x000ff00000000800 */
[----:B------:R-:W0:Y:S01]  /*0010*/  LDC.64 R2, c[0x0][0x380] ;  /* 0x0000e000ff027b82 */ /* 0x000e220000000a00 */
[----:B------:R-:W0:Y:S07]  /*0020*/  LDCU.64 UR4, c[0x0][0x358] ;  /* 0x00006b00ff0477ac */ /* 0x000e2e0008000a00 */
[----:B------:R-:W1:Y:S01]  /*0030*/  LDC.64 R6, c[0x0][0x390] ;  /* 0x0000e400ff067b82 */ /* 0x000e620000000a00 */
[----:B0-----:R-:W2:Y:S04]  /*0040*/  LDG.E.64 R4, desc[UR4][R2.64] ;  /* 0x0000000402047981 */ /* 0x001ea8000c1e1b00 */
[----:B-1----:R-:W3:Y:S04]  /*0050*/  LDG.E R0, desc[UR4][R6.64+0x10] ;  /* 0x0000100406007981 */ /* 0x002ee8000c1e1900 */
[----:B------:R-:W3:Y:S04]  /*0060*/  LDG.E R9, desc[UR4][R6.64+0x18] ;  /* 0x0000180406097981 */ /* 0x000ee8000c1e1900 */
[----:B------:R-:W4:Y:S01]  /*0070*/  LDG.E R8, desc[UR4][R6.64+0x8] ;  /* 0x0000080406087981 */ /* 0x000f22000c1e1900 */
[----:B------:R-:W2:Y:S01]  /*0080*/  S2R R13, SR_TID.X ;  /* 0x00000000000d7919 */ /* 0x000ea20000002100 */
[----:B------:R-:W0:Y:S01]  /*0090*/  S2UR UR7, SR_CTAID.Y ;  /* 0x00000000000779c3 */ /* 0x000e220000002600 */
[----:B------:R-:W1:Y:S07]  /*00a0*/  LDCU UR9, c[0x0][0x3a0] ;  /* 0x00007400ff0977ac */ /* 0x000e6e0008000800 */
[----:B------:R-:W5:Y:S01]  /*00b0*/  S2UR UR6, SR_CTAID.X ;  /* 0x00000000000679c3 */ /* 0x000f620000002500 */
[----:B------:R-:W-:Y:S07]  /*00c0*/  BSSY.RECONVERGENT B0, `(.L_x_1) ;  /* 0x0000020000007945 */ /* 0x000fee0003800200 */
[----:B------:R-:W0:Y:S01]  /*00d0*/  S2UR UR8, SR_CTAID.Z ;  /* 0x00000000000879c3 */ /* 0x000e220000002700 */
[----:B--2---:R-:W-:-:S04]  /*00e0*/  ISETP.GT.U32.AND P0, PT, R4, R13, PT ;  /* 0x0000000d0400720c */ /* 0x004fc80003f04070 */
[----:B------:R-:W-:Y:S01]  /*00f0*/  ISETP.GT.AND.EX P0, PT, R5, RZ, PT, P0 ;  /* 0x000000ff0500720c */ /* 0x000fe20003f04300 */
[----:B---3--:R-:W-:Y:S02]  /*0100*/  IMAD R0, R0, R9, RZ ;  /* 0x0000000900007224 */ /* 0x008fe400078e02ff */
[----:B----4-:R-:W-:-:S04]  /*0110*/  IMAD R11, R8, R13, RZ ;  /* 0x0000000d080b7224 */ /* 0x010fc800078e02ff */
[----:B------:R-:W-:-:S04]  /*0120*/  IMAD R4, R0, R11, RZ ;  /* 0x0000000b00047224 */ /* 0x000fc800078e02ff */
[----:B0-----:R-:W-:-:S04]  /*0130*/  IMAD R9, R9, UR7, R4 ;  /* 0x0000000709097c24 */ /* 0x001fc8000f8e0204 */
[----:B-----5:R-:W-:Y:S01]  /*0140*/  IMAD R0, R0, UR6, R9 ;  /* 0x0000000600007c24 */ /* 0x020fe2000f8e0209 */
[----:B-1----:R-:W-:Y:S01]  /*0150*/  MOV R9, UR9 ;  /* 0x0000000900097c02 */ /* 0x002fe20008000f00 */
[----:B------:R-:W-:Y:S06]  /*0160*/  @!P0 BRA `(.L_x_2) ;  /* 0x0000000000548947 */ /* 0x000fec0003800000 */
[----:B------:R-:W2:Y:S02]  /*0170*/  LDG.E.64 R4, desc[UR4][R2.64+0x8] ;  /* 0x0000080402047981 */ /* 0x000ea4000c1e1b00 */
[----:B--2---:R-:W-:-:S04]  /*0180*/  ISETP.GT.U32.AND P0, PT, R4, UR6, PT ;  /* 0x0000000604007c0c */ /* 0x004fc8000bf04070 */
[----:B------:R-:W-:-:S13]  /*0190*/  ISETP.GT.AND.EX P0, PT, R5, RZ, PT, P0 ;  /* 0x000000ff0500720c */ /* 0x000fda0003f04300 */
[----:B------:R-:W-:Y:S05]  /*01a0*/  @!P0 BRA `(.L_x_2) ;  /* 0x0000000000448947 */ /* 0x000fea0003800000 */
        /* <DEDUP_REMOVED lines=8> */
[----:B------:R-:W0:Y:S01]  /*0230*/  LDC.64 R8, c[0x0][0x388] ;  /* 0x0000e200ff087b82 */ /* 0x000e220000000a00 */
[----:B------:R-:W-:Y:S02]  /*0240*/  IMAD R5, R4, R13, RZ ;  /* 0x0000000d04057224 */ /* 0x000fe400078e02ff */
[----:B------:R-:W-:-:S04]  /*0250*/  IMAD R6, R6, R2, RZ ;  /* 0x0000000206067224 */ /* 0x000fc800078e02ff */
[----:B------:R-:W-:-:S04]  /*0260*/  IMAD R5, R6, R5, RZ ;  /* 0x0000000506057224 */ /* 0x000fc800078e02ff */
[----:B------:R-:W-:-:S04]  /*0270*/  IMAD R5, R2, UR7, R5 ;  /* 0x0000000702057c24 */ /* 0x000fc8000f8e0205 */
[----:B------:R-:W-:-:S05]  /*0280*/  IMAD R5, R6, UR6, R5 ;  /* 0x0000000606057c24 */ /* 0x000fca000f8e0205 */
[----:B------:R-:W-:-:S05]  /*0290*/  IADD3 R3, PT, PT, R5, UR8, RZ ;  /* 0x0000000805037c10 */ /* 0x000fca000fffe0ff */
[----:B0-----:R-:W-:-:S05]  /*02a0*/  IMAD.WIDE R2, R3, 0x4, R8 ;  /* 0x0000000403027825 */ /* 0x001fca00078e0208 */
[----:B------:R0:W5:Y:S02]  /*02b0*/  LDG.E R9, desc[UR4][R2.64] ;  /* 0x0000000402097981 */ /* 0x000164000c1e1900 */
.L_x_2:
[----:B------:R-:W-:Y:S05]  /*02c0*/  BSYNC.RECONVERGENT B0 ;  /* 0x0000000000007941 */ /* 0x000fea0003800200 */
.L_x_1:
[----:B0-----:R-:W0:Y:S01]  /*02d0*/  LDC.64 R2, c[0x0][0x398] ;  /* 0x0000e600ff027b82 */ /* 0x001e220000000a00 */
[----:B------:R-:W-:-:S05]  /*02e0*/  IADD3 R5, PT, PT, R0, UR8, RZ ;  /* 0x0000000800057c10 */ /* 0x000fca000fffe0ff */
[----:B0-----:R-:W-:-:S05]  /*02f0*/  IMAD.WIDE R2, R5, 0x4, R2 ;  /* 0x0000000405027825 */ /* 0x001fca00078e0202 */
[----:B-----5:R-:W-:Y:S01]  /*0300*/  STG.E desc[UR4][R2.64], R9 ;  /* 0x0000000902007986 */ /* 0x020fe2000c101904 */
[----:B------:R-:W-:Y:S05]  /*0310*/  EXIT ;  /* 0x000000000000794d */ /* 0x000fea0003800000 */
.L_x_3:
        /* <DEDUP_REMOVED lines=14> */
.L_x_5:


//--------------------- .nv.shared.reserved.0     --------------------------
	.section	.nv.shared.reserved.0,"aw",@nobits
	.weak		__nv_reservedSMEM_offset_0_alias
	.size		__nv_reservedSMEM_offset_0_alias, 0, 64
	.other		__nv_reservedSMEM_offset_0_alias,@"STO_CUDA_RESERVED_SHARED STV_DEFAULT"
__nv_reservedSMEM_offset_0_alias:
	.zero		0
	.zero		64


//--------------------- .nv.constant0.inputs_gradients --------------------------
	.section	.nv.constant0.inputs_gradients,"a",@progbits
	.sectionflags	@""
	.align	4
.nv.constant0.inputs_gradients:
	.zero		928


//--------------------- .nv.constant0.activation  --------------------------
	.section	.nv.constant0.activation,"a",@progbits
	.sectionflags	@""
	.align	4
.nv.constant0.activation:
	.zero		932


//--------------------- SYMBOLS --------------------------

	.type		.nv.reservedSmem.offset0,@object
	.size		.nv.reservedSmem.offset0,0x4
